//
// Generated by NVIDIA NVVM Compiler
//
// Compiler Build ID: CL-36424714
// Cuda compilation tools, release 13.0, V13.0.88
// Based on NVVM 20.0.0
//

.version 9.0
.target sm_100
.address_size 64

	// .globl	_Z17naive_gemm_kernelPK6__halfS1_PS_iii

.visible .entry _Z17naive_gemm_kernelPK6__halfS1_PS_iii(
	.param .u64 .ptr .align 1 _Z17naive_gemm_kernelPK6__halfS1_PS_iii_param_0,
	.param .u64 .ptr .align 1 _Z17naive_gemm_kernelPK6__halfS1_PS_iii_param_1,
	.param .u64 .ptr .align 1 _Z17naive_gemm_kernelPK6__halfS1_PS_iii_param_2,
	.param .u32 _Z17naive_gemm_kernelPK6__halfS1_PS_iii_param_3,
	.param .u32 _Z17naive_gemm_kernelPK6__halfS1_PS_iii_param_4,
	.param .u32 _Z17naive_gemm_kernelPK6__halfS1_PS_iii_param_5
)
{
	.reg .pred 	%p<13>;
	.reg .b16 	%rs<32>;
	.reg .b32 	%r<41>;
	.reg .b32 	%f<69>;
	.reg .b64 	%rd<53>;

	ld.param.u64 	%rd7, [_Z17naive_gemm_kernelPK6__halfS1_PS_iii_param_0];
	ld.param.u64 	%rd8, [_Z17naive_gemm_kernelPK6__halfS1_PS_iii_param_1];
	ld.param.u64 	%rd6, [_Z17naive_gemm_kernelPK6__halfS1_PS_iii_param_2];
	ld.param.u32 	%r20, [_Z17naive_gemm_kernelPK6__halfS1_PS_iii_param_3];
	ld.param.u32 	%r18, [_Z17naive_gemm_kernelPK6__halfS1_PS_iii_param_4];
	ld.param.u32 	%r19, [_Z17naive_gemm_kernelPK6__halfS1_PS_iii_param_5];
	cvta.to.global.u64 	%rd1, %rd8;
	cvta.to.global.u64 	%rd2, %rd7;
	mov.u32 	%r21, %ctaid.y;
	mov.u32 	%r22, %ntid.y;
	mov.u32 	%r23, %tid.y;
	mad.lo.s32 	%r1, %r21, %r22, %r23;
	mov.u32 	%r24, %ctaid.x;
	mov.u32 	%r25, %ntid.x;
	mov.u32 	%r26, %tid.x;
	mad.lo.s32 	%r2, %r24, %r25, %r26;
	setp.ge.s32 	%p1, %r1, %r20;
	setp.ge.s32 	%p2, %r2, %r18;
	or.pred  	%p3, %p1, %p2;
	@%p3 bra 	$L__BB0_14;
	setp.lt.s32 	%p4, %r19, 1;
	mov.f32 	%f68, 0f00000000;
	@%p4 bra 	$L__BB0_13;
	mul.lo.s32 	%r3, %r19, %r1;
	and.b32  	%r4, %r19, 7;
	setp.lt.u32 	%p5, %r19, 8;
	mov.f32 	%f68, 0f00000000;
	mov.b32 	%r39, 0;
	@%p5 bra 	$L__BB0_5;
	and.b32  	%r39, %r19, 2147483640;
	neg.s32 	%r37, %r39;
	shl.b32 	%r7, %r18, 3;
	mul.wide.u32 	%rd9, %r3, 2;
	add.s64 	%rd10, %rd9, %rd2;
	add.s64 	%rd52, %rd10, 8;
	mov.f32 	%f68, 0f00000000;
	mul.wide.s32 	%rd13, %r18, 2;
	mov.u32 	%r36, %r2;
$L__BB0_4:
	.pragma "nounroll";
	ld.global.nc.u16 	%rs1, [%rd52+-8];
	// begin inline asm
	{  cvt.f32.f16 %f17, %rs1;}

	// end inline asm
	mul.wide.s32 	%rd11, %r36, 2;
	add.s64 	%rd12, %rd1, %rd11;
	ld.global.nc.u16 	%rs2, [%rd12];
	// begin inline asm
	{  cvt.f32.f16 %f18, %rs2;}

	// end inline asm
	fma.rn.f32 	%f33, %f17, %f18, %f68;
	ld.global.nc.u16 	%rs3, [%rd52+-6];
	// begin inline asm
	{  cvt.f32.f16 %f19, %rs3;}

	// end inline asm
	add.s64 	%rd14, %rd12, %rd13;
	ld.global.nc.u16 	%rs4, [%rd14];
	// begin inline asm
	{  cvt.f32.f16 %f20, %rs4;}

	// end inline asm
	fma.rn.f32 	%f34, %f19, %f20, %f33;
	ld.global.nc.u16 	%rs5, [%rd52+-4];
	// begin inline asm
	{  cvt.f32.f16 %f21, %rs5;}

	// end inline asm
	add.s64 	%rd15, %rd14, %rd13;
	ld.global.nc.u16 	%rs6, [%rd15];
	// begin inline asm
	{  cvt.f32.f16 %f22, %rs6;}

	// end inline asm
	fma.rn.f32 	%f35, %f21, %f22, %f34;
	ld.global.nc.u16 	%rs7, [%rd52+-2];
	// begin inline asm
	{  cvt.f32.f16 %f23, %rs7;}

	// end inline asm
	add.s64 	%rd16, %rd15, %rd13;
	ld.global.nc.u16 	%rs8, [%rd16];
	// begin inline asm
	{  cvt.f32.f16 %f24, %rs8;}

	// end inline asm
	fma.rn.f32 	%f36, %f23, %f24, %f35;
	ld.global.nc.u16 	%rs9, [%rd52];
	// begin inline asm
	{  cvt.f32.f16 %f25, %rs9;}

	// end inline asm
	add.s64 	%rd17, %rd16, %rd13;
	ld.global.nc.u16 	%rs10, [%rd17];
	// begin inline asm
	{  cvt.f32.f16 %f26, %rs10;}

	// end inline asm
	fma.rn.f32 	%f37, %f25, %f26, %f36;
	ld.global.nc.u16 	%rs11, [%rd52+2];
	// begin inline asm
	{  cvt.f32.f16 %f27, %rs11;}

	// end inline asm
	add.s64 	%rd18, %rd17, %rd13;
	ld.global.nc.u16 	%rs12, [%rd18];
	// begin inline asm
	{  cvt.f32.f16 %f28, %rs12;}

	// end inline asm
	fma.rn.f32 	%f38, %f27, %f28, %f37;
	ld.global.nc.u16 	%rs13, [%rd52+4];
	// begin inline asm
	{  cvt.f32.f16 %f29, %rs13;}

	// end inline asm
	add.s64 	%rd19, %rd18, %rd13;
	ld.global.nc.u16 	%rs14, [%rd19];
	// begin inline asm
	{  cvt.f32.f16 %f30, %rs14;}

	// end inline asm
	fma.rn.f32 	%f39, %f29, %f30, %f38;
	ld.global.nc.u16 	%rs15, [%rd52+6];
	// begin inline asm
	{  cvt.f32.f16 %f31, %rs15;}

	// end inline asm
	add.s64 	%rd20, %rd19, %rd13;
	ld.global.nc.u16 	%rs16, [%rd20];
	// begin inline asm
	{  cvt.f32.f16 %f32, %rs16;}

	// end inline asm
	fma.rn.f32 	%f68, %f31, %f32, %f39;
	add.s32 	%r37, %r37, 8;
	add.s32 	%r36, %r36, %r7;
	add.s64 	%rd52, %rd52, 16;
	setp.ne.s32 	%p6, %r37, 0;
	@%p6 bra 	$L__BB0_4;
$L__BB0_5:
	setp.eq.s32 	%p7, %r4, 0;
	@%p7 bra 	$L__BB0_13;
	and.b32  	%r13, %r19, 3;
	setp.lt.u32 	%p8, %r4, 4;
	@%p8 bra 	$L__BB0_8;
	add.s32 	%r28, %r39, %r3;
	mul.wide.u32 	%rd21, %r28, 2;
	add.s64 	%rd22, %rd2, %rd21;
	ld.global.nc.u16 	%rs17, [%rd22];
	// begin inline asm
	{  cvt.f32.f16 %f41, %rs17;}

	// end inline asm
	mad.lo.s32 	%r29, %r39, %r18, %r2;
	mul.wide.s32 	%rd23, %r29, 2;
	add.s64 	%rd24, %rd1, %rd23;
	ld.global.nc.u16 	%rs18, [%rd24];
	// begin inline asm
	{  cvt.f32.f16 %f42, %rs18;}

	// end inline asm
	fma.rn.f32 	%f49, %f41, %f42, %f68;
	cvt.u64.u32 	%rd25, %r3;
	cvt.u64.u32 	%rd26, %r39;
	add.s64 	%rd27, %rd26, %rd25;
	shl.b64 	%rd28, %rd27, 1;
	add.s64 	%rd29, %rd2, %rd28;
	ld.global.nc.u16 	%rs19, [%rd29+2];
	// begin inline asm
	{  cvt.f32.f16 %f43, %rs19;}

	// end inline asm
	mul.wide.s32 	%rd30, %r18, 2;
	add.s64 	%rd31, %rd24, %rd30;
	ld.global.nc.u16 	%rs20, [%rd31];
	// begin inline asm
	{  cvt.f32.f16 %f44, %rs20;}

	// end inline asm
	fma.rn.f32 	%f50, %f43, %f44, %f49;
	ld.global.nc.u16 	%rs21, [%rd29+4];
	// begin inline asm
	{  cvt.f32.f16 %f45, %rs21;}

	// end inline asm
	add.s64 	%rd32, %rd31, %rd30;
	ld.global.nc.u16 	%rs22, [%rd32];
	// begin inline asm
	{  cvt.f32.f16 %f46, %rs22;}

	// end inline asm
	fma.rn.f32 	%f51, %f45, %f46, %f50;
	ld.global.nc.u16 	%rs23, [%rd29+6];
	// begin inline asm
	{  cvt.f32.f16 %f47, %rs23;}

	// end inline asm
	add.s64 	%rd33, %rd32, %rd30;
	ld.global.nc.u16 	%rs24, [%rd33];
	// begin inline asm
	{  cvt.f32.f16 %f48, %rs24;}

	// end inline asm
	fma.rn.f32 	%f68, %f47, %f48, %f51;
	add.s32 	%r39, %r39, 4;
$L__BB0_8:
	setp.eq.s32 	%p9, %r13, 0;
	@%p9 bra 	$L__BB0_13;
	setp.eq.s32 	%p10, %r13, 1;
	@%p10 bra 	$L__BB0_11;
	add.s32 	%r30, %r39, %r3;
	mul.wide.u32 	%rd34, %r30, 2;
	add.s64 	%rd35, %rd2, %rd34;
	ld.global.nc.u16 	%rs25, [%rd35];
	// begin inline asm
	{  cvt.f32.f16 %f53, %rs25;}

	// end inline asm
	mad.lo.s32 	%r31, %r39, %r18, %r2;
	mul.wide.s32 	%rd36, %r31, 2;
	add.s64 	%rd37, %rd1, %rd36;
	ld.global.nc.u16 	%rs26, [%rd37];
	// begin inline asm
	{  cvt.f32.f16 %f54, %rs26;}

	// end inline asm
	fma.rn.f32 	%f57, %f53, %f54, %f68;
	cvt.u64.u32 	%rd38, %r3;
	cvt.u64.u32 	%rd39, %r39;
	add.s64 	%rd40, %rd39, %rd38;
	shl.b64 	%rd41, %rd40, 1;
	add.s64 	%rd42, %rd2, %rd41;
	ld.global.nc.u16 	%rs27, [%rd42+2];
	// begin inline asm
	{  cvt.f32.f16 %f55, %rs27;}

	// end inline asm
	mul.wide.s32 	%rd43, %r18, 2;
	add.s64 	%rd44, %rd37, %rd43;
	ld.global.nc.u16 	%rs28, [%rd44];
	// begin inline asm
	{  cvt.f32.f16 %f56, %rs28;}

	// end inline asm
	fma.rn.f32 	%f68, %f55, %f56, %f57;
	add.s32 	%r39, %r39, 2;
$L__BB0_11:
	and.b32  	%r32, %r19, 1;
	setp.eq.b32 	%p11, %r32, 1;
	not.pred 	%p12, %p11;
	@%p12 bra 	$L__BB0_13;
	add.s32 	%r33, %r39, %r3;
	mul.wide.u32 	%rd45, %r33, 2;
	add.s64 	%rd46, %rd2, %rd45;
	ld.global.nc.u16 	%rs29, [%rd46];
	// begin inline asm
	{  cvt.f32.f16 %f58, %rs29;}

	// end inline asm
	mad.lo.s32 	%r34, %r39, %r18, %r2;
	mul.wide.s32 	%rd47, %r34, 2;
	add.s64 	%rd48, %rd1, %rd47;
	ld.global.nc.u16 	%rs30, [%rd48];
	// begin inline asm
	{  cvt.f32.f16 %f59, %rs30;}

	// end inline asm
	fma.rn.f32 	%f68, %f58, %f59, %f68;
$L__BB0_13:
	// begin inline asm
	{  cvt.rn.f16.f32 %rs31, %f68;}

	// end inline asm
	mad.lo.s32 	%r35, %r18, %r1, %r2;
	cvta.to.global.u64 	%rd49, %rd6;
	mul.wide.s32 	%rd50, %r35, 2;
	add.s64 	%rd51, %rd49, %rd50;
	st.global.u16 	[%rd51], %rs31;
$L__BB0_14:
	ret;

}


// ===== COMPILED SASS (sm_100) =====

	.target	sm_100

	.elftype	@"ET_EXEC"


//--------------------- .note.nv.tkinfo           --------------------------
	.section	.note.nv.tkinfo,"",@"SHT_NOTE"
	.sectionflags	@"SHF_NOTE_NV_TKINFO"
	.tkinfo
        /*0018*/ 	.word	0x00000002
        /*0030*/ 	.string	""
        /*0030*/ 	.string	"ptxas"
        /*0030*/ 	.string	"Cuda compilation tools, release 13.0, V13.0.88"
        /*0030*/ 	.string	"Build cuda_13.0.r13.0/compiler.36424714_0"
        /*0030*/ 	.string	"-arch sm_100 -m 64 "



//--------------------- .note.nv.cuinfo           --------------------------
	.section	.note.nv.cuinfo,"",@"SHT_NOTE"
	.sectionflags	@"SHF_NOTE_NV_CUINFO"
        /*0018*/ 	.short	0x0002
        /*001a*/ 	.short	0x0064
        /*001c*/ 	.short	0x0082
	.zero		2


//--------------------- .nv.info                  --------------------------
	.section	.nv.info,"",@"SHT_CUDA_INFO"
	.align	4


	//----- nvinfo : EIATTR_REGCOUNT
	.align		4
        /*0000*/ 	.byte	0x04, 0x2f
        /*0002*/ 	.short	(.L_1 - .L_0)
	.align		4
.L_0:
        /*0004*/ 	.word	index@(_Z17naive_gemm_kernelPK6__halfS1_PS_iii)
        /*0008*/ 	.word	0x0000001f


	//----- nvinfo : EIATTR_FRAME_SIZE
	.align		4
.L_1:
        /*000c*/ 	.byte	0x04, 0x11
        /*000e*/ 	.short	(.L_3 - .L_2)
	.align		4
.L_2:
        /*0010*/ 	.word	index@(_Z17naive_gemm_kernelPK6__halfS1_PS_iii)
        /*0014*/ 	.word	0x00000000


	//----- nvinfo : EIATTR_MIN_STACK_SIZE
	.align		4
.L_3:
        /*0018*/ 	.byte	0x04, 0x12
        /*001a*/ 	.short	(.L_5 - .L_4)
	.align		4
.L_4:
        /*001c*/ 	.word	index@(_Z17naive_gemm_kernelPK6__halfS1_PS_iii)
        /*0020*/ 	.word	0x00000000
.L_5:


//--------------------- .nv.compat                --------------------------
	.section	.nv.compat,"",@"SHT_CUDA_COMPAT_INFO"
	.align	4
        /*0000*/ 	.byte	0x02, 0x09, 0x00, 0x00, 0x02, 0x02, 0x01, 0x00, 0x02, 0x05, 0x05, 0x00, 0x03, 0x07, 0x01, 0x01
        /*0010*/ 	.byte	0x02, 0x03, 0x00, 0x00, 0x02, 0x06, 0x01, 0x00, 0x04, 0x0b, 0x08, 0x00, 0x09, 0x00, 0x00, 0x00
        /*0020*/ 	.byte	0x00, 0x00, 0x00, 0x00


//--------------------- .nv.info._Z17naive_gemm_kernelPK6__halfS1_PS_iii --------------------------
	.section	.nv.info._Z17naive_gemm_kernelPK6__halfS1_PS_iii,"",@"SHT_CUDA_INFO"
	.sectionflags	@""
	.align	4


	//----- nvinfo : EIATTR_CUDA_API_VERSION
	.align		4
        /*0000*/ 	.byte	0x04, 0x37
        /*0002*/ 	.short	(.L_7 - .L_6)
.L_6:
        /*0004*/ 	.word	0x00000082


	//----- nvinfo : EIATTR_KPARAM_INFO
	.align		4
.L_7:
        /*0008*/ 	.byte	0x04, 0x17
        /*000a*/ 	.short	(.L_9 - .L_8)
.L_8:
        /*000c*/ 	.word	0x00000000
        /*0010*/ 	.short	0x0005
        /*0012*/ 	.short	0x0020
        /*0014*/ 	.byte	0x00, 0xf0, 0x11, 0x00


	//----- nvinfo : EIATTR_KPARAM_INFO
	.align		4
.L_9:
        /*0018*/ 	.byte	0x04, 0x17
        /*001a*/ 	.short	(.L_11 - .L_10)
.L_10:
        /*001c*/ 	.word	0x00000000
        /*0020*/ 	.short	0x0004
        /*0022*/ 	.short	0x001c
        /*0024*/ 	.byte	0x00, 0xf0, 0x11, 0x00


	//----- nvinfo : EIATTR_KPARAM_INFO
	.align		4
.L_11:
        /*0028*/ 	.byte	0x04, 0x17
        /*002a*/ 	.short	(.L_13 - .L_12)
.L_12:
        /*002c*/ 	.word	0x00000000
        /*0030*/ 	.short	0x0003
        /*0032*/ 	.short	0x0018
        /*0034*/ 	.byte	0x00, 0xf0, 0x11, 0x00


	//----- nvinfo : EIATTR_KPARAM_INFO
	.align		4
.L_13:
        /*0038*/ 	.byte	0x04, 0x17
        /*003a*/ 	.short	(.L_15 - .L_14)
.L_14:
        /*003c*/ 	.word	0x00000000
        /*0040*/ 	.short	0x0002
        /*0042*/ 	.short	0x0010
        /*0044*/ 	.byte	0x00, 0xf5, 0x21, 0x00


	//----- nvinfo : EIATTR_KPARAM_INFO
	.align		4
.L_15:
        /*0048*/ 	.byte	0x04, 0x17
        /*004a*/ 	.short	(.L_17 - .L_16)
.L_16:
        /*004c*/ 	.word	0x00000000
        /*0050*/ 	.short	0x0001
        /*0052*/ 	.short	0x0008
        /*0054*/ 	.byte	0x00, 0xf5, 0x21, 0x00


	//----- nvinfo : EIATTR_KPARAM_INFO
	.align		4
.L_17:
        /*0058*/ 	.byte	0x04, 0x17
        /*005a*/ 	.short	(.L_19 - .L_18)
.L_18:
        /*005c*/ 	.word	0x00000000
        /*0060*/ 	.short	0x0000
        /*0062*/ 	.short	0x0000
        /*0064*/ 	.byte	0x00, 0xf5, 0x21, 0x00


	//----- nvinfo : EIATTR_SPARSE_MMA_MASK
	.align		4
.L_19:
        /*0068*/ 	.byte	0x03, 0x50
        /*006a*/ 	.short	0x0000


	//----- nvinfo : EIATTR_MAXREG_COUNT
	.align		4
        /*006c*/ 	.byte	0x03, 0x1b
        /*006e*/ 	.short	0x00ff


	//----- nvinfo : EIATTR_MERCURY_ISA_VERSION
	.align		4
        /*0070*/ 	.byte	0x03, 0x5f
        /*0072*/ 	.short	0x0101


	//----- nvinfo : EIATTR_VRC_CTA_INIT_COUNT
	.align		4
        /*0074*/ 	.byte	0x02, 0x4a
	.zero		1
	.zero		1


	//----- nvinfo : EIATTR_EXIT_INSTR_OFFSETS
	.align		4
        /*0078*/ 	.byte	0x04, 0x1c
        /*007a*/ 	.short	(.L_21 - .L_20)


	//   ....[0]....
.L_20:
        /*007c*/ 	.word	0x000000c0


	//   ....[1]....
        /*0080*/ 	.word	0x00000ad0


	//----- nvinfo : EIATTR_CBANK_PARAM_SIZE
	.align		4
.L_21:
        /*0084*/ 	.byte	0x03, 0x19
        /*0086*/ 	.short	0x0024


	//----- nvinfo : EIATTR_PARAM_CBANK
	.align		4
        /*0088*/ 	.byte	0x04, 0x0a
        /*008a*/ 	.short	(.L_23 - .L_22)
	.align		4
.L_22:
        /*008c*/ 	.word	index@(.nv.constant0._Z17naive_gemm_kernelPK6__halfS1_PS_iii)
        /*0090*/ 	.short	0x0380
        /*0092*/ 	.short	0x0024


	//----- nvinfo : EIATTR_SW_WAR
	.align		4
.L_23:
        /*0094*/ 	.byte	0x04, 0x36
        /*0096*/ 	.short	(.L_25 - .L_24)
.L_24:
        /*0098*/ 	.word	0x00000008
.L_25:


//--------------------- .nv.callgraph             --------------------------
	.section	.nv.callgraph,"",@"SHT_CUDA_CALLGRAPH"
	.align	4
	.sectionentsize	8
	.align		4
        /*0000*/ 	.word	0x00000000
	.align		4
        /*0004*/ 	.word	0xffffffff
	.align		4
        /*0008*/ 	.word	0x00000000
	.align		4
        /*000c*/ 	.word	0xfffffffe
	.align		4
        /*0010*/ 	.word	0x00000000
	.align		4
        /*0014*/ 	.word	0xfffffffd
	.align		4
        /*0018*/ 	.word	0x00000000
	.align		4
        /*001c*/ 	.word	0xfffffffc


//--------------------- .text._Z17naive_gemm_kernelPK6__halfS1_PS_iii --------------------------
	.section	.text._Z17naive_gemm_kernelPK6__halfS1_PS_iii,"ax",@progbits
	.align	128
        .global         _Z17naive_gemm_kernelPK6__halfS1_PS_iii
        .type           _Z17naive_gemm_kernelPK6__halfS1_PS_iii,@function
        .size           _Z17naive_gemm_kernelPK6__halfS1_PS_iii,(.L_x_6 - _Z17naive_gemm_kernelPK6__halfS1_PS_iii)
        .other          _Z17naive_gemm_kernelPK6__halfS1_PS_iii,@"STO_CUDA_ENTRY STV_DEFAULT"
_Z17naive_gemm_kernelPK6__halfS1_PS_iii:
.text._Z17naive_gemm_kernelPK6__halfS1_PS_iii:
[----:B------:R-:W-:Y:S01]  /*0000*/  LDC R1, c[0x0][0x37c] ;  /* 0x0000df00ff017b82 */ /* 0x000fe20000000800 */
[----:B------:R-:W0:Y:S07]  /*0010*/  S2R R5, SR_TID.X ;  /* 0x0000000000057919 */ /* 0x000e2e0000002100 */
[----:B------:R-:W1:Y:S01]  /*0020*/  LDC R19, c[0x0][0x364] ;  /* 0x0000d900ff137b82 */ /* 0x000e620000000800 */
[----:B------:R-:W1:Y:S07]  /*0030*/  S2R R4, SR_TID.Y ;  /* 0x0000000000047919 */ /* 0x000e6e0000002200 */
[----:B------:R-:W0:Y:S08]  /*0040*/  S2UR UR5, SR_CTAID.X ;  /* 0x00000000000579c3 */ /* 0x000e300000002500 */
[----:B------:R-:W0:Y:S08]  /*0050*/  LDC R0, c[0x0][0x360] ;  /* 0x0000d800ff007b82 */ /* 0x000e300000000800 */
[----:B------:R-:W1:Y:S08]  /*0060*/  S2UR UR4, SR_CTAID.Y ;  /* 0x00000000000479c3 */ /* 0x000e700000002600 */
[----:B------:R-:W2:Y:S01]  /*0070*/  LDC.64 R2, c[0x0][0x398] ;  /* 0x0000e600ff027b82 */ /* 0x000ea20000000a00 */
[----:B0-----:R-:W-:-:S02]  /*0080*/  IMAD R0, R0, UR5, R5 ;  /* 0x0000000500007c24 */ /* 0x001fc4000f8e0205 */
[----:B-1----:R-:W-:-:S03]  /*0090*/  IMAD R19, R19, UR4, R4 ;  /* 0x0000000413137c24 */ /* 0x002fc6000f8e0204 */
[----:B--2---:R-:W-:-:S04]  /*00a0*/  ISETP.GE.AND P0, PT, R0, R3, PT ;  /* 0x000000030000720c */ /* 0x004fc80003f06270 */
[----:B------:R-:W-:-:S13]  /*00b0*/  ISETP.GE.OR P0, PT, R19, R2, P0 ;  /* 0x000000021300720c */ /* 0x000fda0000706670 */
[----:B------:R-:W-:Y:S05]  /*00c0*/  @P0 EXIT ;  /* 0x000000000000094d */ /* 0x000fea0003800000 */
[----:B------:R-:W0:Y:S01]  /*00d0*/  LDCU UR5, c[0x0][0x3a0] ;  /* 0x00007400ff0577ac */ /* 0x000e220008000800 */
[----:B------:R-:W-:Y:S01]  /*00e0*/  HFMA2 R23, -RZ, RZ, 0, 0 ;  /* 0x00000000ff177431 */ /* 0x000fe200000001ff */
[----:B------:R-:W1:Y:S01]  /*00f0*/  LDCU.64 UR8, c[0x0][0x358] ;  /* 0x00006b00ff0877ac */ /* 0x000e620008000a00 */
[----:B0-----:R-:W-:-:S09]  /*0100*/  UISETP.GE.AND UP0, UPT, UR5, 0x1, UPT ;  /* 0x000000010500788c */ /* 0x001fd2000bf06270 */
[----:B-1----:R-:W-:Y:S05]  /*0110*/  BRA.U !UP0, `(.L_x_0) ;  /* 0x0000000908587547 */ /* 0x002fea000b800000 */
[----:B------:R-:W-:Y:S02]  /*0120*/  UISETP.GE.U32.AND UP1, UPT, UR5, 0x8, UPT ;  /* 0x000000080500788c */ /* 0x000fe4000bf26070 */
[----:B------:R-:W-:Y:S01]  /*0130*/  IMAD R18, R19, UR5, RZ ;  /* 0x0000000513127c24 */ /* 0x000fe2000f8e02ff */
[----:B------:R-:W-:Y:S01]  /*0140*/  ULOP3.LUT UR6, UR5, 0x7, URZ, 0xc0, !UPT ;  /* 0x0000000705067892 */ /* 0x000fe2000f8ec0ff */
[----:B------:R-:W-:Y:S01]  /*0150*/  MOV R23, RZ ;  /* 0x000000ff00177202 */ /* 0x000fe20000000f00 */
[----:B------:R-:W-:Y:S02]  /*0160*/  UMOV UR4, URZ ;  /* 0x000000ff00047c82 */ /* 0x000fe40008000000 */
[----:B------:R-:W-:Y:S02]  /*0170*/  UISETP.NE.AND UP0, UPT, UR6, URZ, UPT ;  /* 0x000000ff0600728c */ /* 0x000fe4000bf05270 */
[----:B------:R-:W-:Y:S09]  /*0180*/  BRA.U !UP1, `(.L_x_1) ;  /* 0x0000000109fc7547 */ /* 0x000ff2000b800000 */
[----:B------:R-:W0:Y:S01]  /*0190*/  LDC.64 R4, c[0x0][0x380] ;  /* 0x0000e000ff047b82 */ /* 0x000e220000000a00 */
[----:B------:R-:W-:Y:S01]  /*01a0*/  ULOP3.LUT UR4, UR5, 0x7ffffff8, URZ, 0xc0, !UPT ;  /* 0x7ffffff805047892 */ /* 0x000fe2000f8ec0ff */
[----:B------:R-:W-:Y:S02]  /*01b0*/  MOV R23, RZ ;  /* 0x000000ff00177202 */ /* 0x000fe40000000f00 */
[----:B------:R-:W-:Y:S01]  /*01c0*/  MOV R2, R0 ;  /* 0x0000000000027202 */ /* 0x000fe20000000f00 */
[----:B------:R-:W-:Y:S01]  /*01d0*/  UIADD3 UR7, UPT, UPT, -UR4, URZ, URZ ;  /* 0x000000ff04077290 */ /* 0x000fe2000fffe1ff */
[----:B0-----:R-:W-:-:S03]  /*01e0*/  IMAD.WIDE.U32 R4, R18, 0x2, R4 ;  /* 0x0000000212047825 */ /* 0x001fc600078e0004 */
[----:B------:R-:W-:-:S04]  /*01f0*/  IADD3 R4, P0, PT, R4, 0x8, RZ ;  /* 0x0000000804047810 */ /* 0x000fc80007f1e0ff */
[----:B------:R-:W-:-:S09]  /*0200*/  IADD3.X R5, PT, PT, RZ, R5, RZ, P0, !PT ;  /* 0x00000005ff057210 */ /* 0x000fd200007fe4ff */
.L_x_2:
[----:B------:R-:W0:Y:S01]  /*0210*/  LDC.64 R14, c[0x0][0x388] ;  /* 0x0000e200ff0e7b82 */ /* 0x000e220000000a00 */
[----:B------:R-:W2:Y:S04]  /*0220*/  LDG.E.U16.CONSTANT R20, desc[UR8][R4.64+-0x8] ;  /* 0xfffff80804147981 */ /* 0x000ea8000c1e9500 */
[----:B------:R-:W3:Y:S04]  /*0230*/  LDG.E.U16.CONSTANT R21, desc[UR8][R4.64+-0x6] ;  /* 0xfffffa0804157981 */ /* 0x000ee8000c1e9500 */
[----:B------:R-:W4:Y:S04]  /*0240*/  LDG.E.U16.CONSTANT R24, desc[UR8][R4.64+-0x4] ;  /* 0xfffffc0804187981 */ /* 0x000f28000c1e9500 */
[----:B------:R-:W5:Y:S04]  /*0250*/  LDG.E.U16.CONSTANT R27, desc[UR8][R4.64+-0x2] ;  /* 0xfffffe08041b7981 */ /* 0x000f68000c1e9500 */
[----:B------:R-:W5:Y:S04]  /*0260*/  LDG.E.U16.CONSTANT R26, desc[UR8][R4.64] ;  /* 0x00000008041a7981 */ /* 0x000f68000c1e9500 */
[----:B------:R-:W5:Y:S01]  /*0270*/  LDG.E.U16.CONSTANT R28, desc[UR8][R4.64+0x2] ;  /* 0x00000208041c7981 */ /* 0x000f62000c1e9500 */
[----:B0-----:R-:W-:-:S05]  /*0280*/  IMAD.WIDE R14, R2, 0x2, R14 ;  /* 0x00000002020e7825 */ /* 0x001fca00078e020e */
[----:B------:R0:W5:Y:S01]  /*0290*/  LDG.E.U16.CONSTANT R22, desc[UR8][R14.64] ;  /* 0x000000080e167981 */ /* 0x000162000c1e9500 */
[----:B------:R-:W-:-:S05]  /*02a0*/  IMAD.WIDE R16, R3, 0x2, R14 ;  /* 0x0000000203107825 */ /* 0x000fca00078e020e */
[----:B------:R1:W5:Y:S01]  /*02b0*/  LDG.E.U16.CONSTANT R25, desc[UR8][R16.64] ;  /* 0x0000000810197981 */ /* 0x000362000c1e9500 */
[----:B------:R-:W-:-:S04]  /*02c0*/  IMAD.WIDE R10, R3, 0x2, R16 ;  /* 0x00000002030a7825 */ /* 0x000fc800078e0210 */
[C---:B------:R-:W-:Y:S02]  /*02d0*/  IMAD.WIDE R8, R3.reuse, 0x2, R10 ;  /* 0x0000000203087825 */ /* 0x040fe400078e020a */
[----:B------:R-:W5:Y:S02]  /*02e0*/  LDG.E.U16.CONSTANT R10, desc[UR8][R10.64] ;  /* 0x000000080a0a7981 */ /* 0x000f64000c1e9500 */
[C---:B------:R-:W-:Y:S02]  /*02f0*/  IMAD.WIDE R6, R3.reuse, 0x2, R8 ;  /* 0x0000000203067825 */ /* 0x040fe400078e0208 */
[----:B------:R-:W5:Y:S02]  /*0300*/  LDG.E.U16.CONSTANT R8, desc[UR8][R8.64] ;  /* 0x0000000808087981 */ /* 0x000f64000c1e9500 */
[C---:B------:R-:W-:Y:S02]  /*0310*/  IMAD.WIDE R12, R3.reuse, 0x2, R6 ;  /* 0x00000002030c7825 */ /* 0x040fe400078e0206 */
[----:B------:R-:W5:Y:S04]  /*0320*/  LDG.E.U16.CONSTANT R11, desc[UR8][R4.64+0x4] ;  /* 0x00000408040b7981 */ /* 0x000f68000c1e9500 */
[----:B------:R-:W5:Y:S01]  /*0330*/  LDG.E.U16.CONSTANT R6, desc[UR8][R6.64] ;  /* 0x0000000806067981 */ /* 0x000f62000c1e9500 */
[----:B0-----:R-:W-:-:S03]  /*0340*/  IMAD.WIDE R14, R3, 0x2, R12 ;  /* 0x00000002030e7825 */ /* 0x001fc600078e020c */
[----:B------:R-:W5:Y:S01]  /*0350*/  LDG.E.U16.CONSTANT R12, desc[UR8][R12.64] ;  /* 0x000000080c0c7981 */ /* 0x000f62000c1e9500 */
[----:B-1----:R-:W-:-:S03]  /*0360*/  IMAD.WIDE R16, R3, 0x2, R14 ;  /* 0x0000000203107825 */ /* 0x002fc600078e020e */
[----:B------:R0:W5:Y:S04]  /*0370*/  LDG.E.U16.CONSTANT R9, desc[UR8][R4.64+0x6] ;  /* 0x0000060804097981 */ /* 0x000168000c1e9500 */
[----:B------:R-:W5:Y:S04]  /*0380*/  LDG.E.U16.CONSTANT R14, desc[UR8][R14.64] ;  /* 0x000000080e0e7981 */ /* 0x000f68000c1e9500 */
[----:B------:R-:W5:Y:S01]  /*0390*/  LDG.E.U16.CONSTANT R16, desc[UR8][R16.64] ;  /* 0x0000000810107981 */ /* 0x000f62000c1e9500 */
[----:B------:R-:W-:-:S04]  /*03a0*/  UIADD3 UR7, UPT, UPT, UR7, 0x8, URZ ;  /* 0x0000000807077890 */ /* 0x000fc8000fffe0ff */
[----:B------:R-:W-:Y:S01]  /*03b0*/  UISETP.NE.AND UP1, UPT, UR7, URZ, UPT ;  /* 0x000000ff0700728c */ /* 0x000fe2000bf25270 */
[----:B0-----:R-:W-:Y:S02]  /*03c0*/  IADD3 R4, P0, PT, R4, 0x10, RZ ;  /* 0x0000001004047810 */ /* 0x001fe40007f1e0ff */
[----:B------:R-:W-:Y:S02]  /*03d0*/  LEA R2, R3, R2, 0x3 ;  /* 0x0000000203027211 */ /* 0x000fe400078e18ff */
[----:B------:R-:W-:Y:S01]  /*03e0*/  IADD3.X R5, PT, PT, RZ, R5, RZ, P0, !PT ;  /* 0x00000005ff057210 */ /* 0x000fe200007fe4ff */
[----:B--2---:R-:W-:Y:S02]  /*03f0*/  HADD2.F32 R20, -RZ, R20.H0_H0 ;  /* 0x20000014ff147230 */ /* 0x004fe40000004100 */
[----:B---3--:R-:W-:Y:S02]  /*0400*/  HADD2.F32 R21, -RZ, R21.H0_H0 ;  /* 0x20000015ff157230 */ /* 0x008fe40000004100 */
[----:B----4-:R-:W-:-:S02]  /*0410*/  HADD2.F32 R7, -RZ, R24.H0_H0 ;  /* 0x20000018ff077230 */ /* 0x010fc40000004100 */
[----:B-----5:R-:W-:-:S05]  /*0420*/  HADD2.F32 R22, -RZ, R22.H0_H0 ;  /* 0x20000016ff167230 */ /* 0x020fca0000004100 */
[----:B------:R-:W-:Y:S01]  /*0430*/  FFMA R20, R20, R22, R23 ;  /* 0x0000001614147223 */ /* 0x000fe20000000017 */
[----:B------:R-:W-:Y:S02]  /*0440*/  HADD2.F32 R25, -RZ, R25.H0_H0 ;  /* 0x20000019ff197230 */ /* 0x000fe40000004100 */
[----:B------:R-:W-:-:S03]  /*0450*/  HADD2.F32 R22, -RZ, R27.H0_H0 ;  /* 0x2000001bff167230 */ /* 0x000fc60000004100 */
        /* <DEDUP_REMOVED lines=10> */
[----:B------:R-:W-:-:S03]  /*0500*/  HADD2.F32 R11, -RZ, R11.H0_H0 ;  /* 0x2000000bff0b7230 */ /* 0x000fc60000004100 */
[----:B------:R-:W-:Y:S01]  /*0510*/  FFMA R6, R13, R12, R6 ;  /* 0x0000000c0d067223 */ /* 0x000fe20000000006 */
[----:B------:R-:W-:Y:S02]  /*0520*/  HADD2.F32 R14, -RZ, R14.H0_H0 ;  /* 0x2000000eff0e7230 */ /* 0x000fe40000004100 */
[----:B------:R-:W-:Y:S02]  /*0530*/  HADD2.F32 R9, -RZ, R9.H0_H0 ;  /* 0x20000009ff097230 */ /* 0x000fe40000004100 */
[----:B------:R-:W-:Y:S02]  /*0540*/  HADD2.F32 R16, -RZ, R16.H0_H0 ;  /* 0x20000010ff107230 */ /* 0x000fe40000004100 */
[----:B------:R-:W-:-:S04]  /*0550*/  FFMA R6, R11, R14, R6 ;  /* 0x0000000e0b067223 */ /* 0x000fc80000000006 */
[----:B------:R-:W-:Y:S01]  /*0560*/  FFMA R23, R9, R16, R6 ;  /* 0x0000001009177223 */ /* 0x000fe20000000006 */
[----:B------:R-:W-:Y:S06]  /*0570*/  BRA.U UP1, `(.L_x_2) ;  /* 0xfffffffd01247547 */ /* 0x000fec000b83ffff */
.L_x_1:
[----:B------:R-:W-:Y:S05]  /*0580*/  BRA.U !UP0, `(.L_x_0) ;  /* 0x00000005083c7547 */ /* 0x000fea000b800000 */
[----:B------:R-:W-:Y:S02]  /*0590*/  UISETP.GE.U32.AND UP0, UPT, UR6, 0x4, UPT ;  /* 0x000000040600788c */ /* 0x000fe4000bf06070 */
[----:B------:R-:W-:-:S04]  /*05a0*/  ULOP3.LUT UR7, UR5, 0x3, URZ, 0xc0, !UPT ;  /* 0x0000000305077892 */ /* 0x000fc8000f8ec0ff */
[----:B------:R-:W-:-:S03]  /*05b0*/  UISETP.NE.AND UP1, UPT, UR7, URZ, UPT ;  /* 0x000000ff0700728c */ /* 0x000fc6000bf25270 */
[----:B------:R-:W-:Y:S08]  /*05c0*/  BRA.U !UP0, `(.L_x_3) ;  /* 0x00000001088c7547 */ /* 0x000ff0000b800000 */
[----:B------:R-:W0:Y:S01]  /*05d0*/  LDC.64 R10, c[0x0][0x388] ;  /* 0x0000e200ff0a7b82 */ /* 0x000e220000000a00 */
[----:B------:R-:W1:Y:S01]  /*05e0*/  LDCU.64 UR10, c[0x0][0x380] ;  /* 0x00007000ff0a77ac */ /* 0x000e620008000a00 */
[----:B------:R-:W-:Y:S01]  /*05f0*/  IMAD R7, R3, UR4, R0 ;  /* 0x0000000403077c24 */ /* 0x000fe2000f8e0200 */
[C---:B------:R-:W-:Y:S02]  /*0600*/  IADD3 R5, PT, PT, R18.reuse, UR4, RZ ;  /* 0x0000000412057c10 */ /* 0x040fe4000fffe0ff */
[----:B------:R-:W-:-:S03]  /*0610*/  IADD3 R2, P0, PT, R18, UR4, RZ ;  /* 0x0000000412027c10 */ /* 0x000fc6000ff1e0ff */
[----:B------:R-:W2:Y:S01]  /*0620*/  LDC.64 R8, c[0x0][0x380] ;  /* 0x0000e000ff087b82 */ /* 0x000ea20000000a00 */
[----:B0-----:R-:W-:-:S04]  /*0630*/  IMAD.WIDE R10, R7, 0x2, R10 ;  /* 0x00000002070a7825 */ /* 0x001fc800078e020a */
[----:B------:R-:W-:Y:S02]  /*0640*/  IMAD.WIDE R12, R3, 0x2, R10 ;  /* 0x00000002030c7825 */ /* 0x000fe400078e020a */
[----:B------:R-:W3:Y:S02]  /*0650*/  LDG.E.U16.CONSTANT R10, desc[UR8][R10.64] ;  /* 0x000000080a0a7981 */ /* 0x000ee4000c1e9500 */
[----:B--2---:R-:W-:Y:S01]  /*0660*/  IMAD.WIDE.U32 R8, R5, 0x2, R8 ;  /* 0x0000000205087825 */ /* 0x004fe200078e0008 */
[----:B------:R-:W-:Y:S02]  /*0670*/  IADD3.X R5, PT, PT, RZ, RZ, RZ, P0, !PT ;  /* 0x000000ffff057210 */ /* 0x000fe400007fe4ff */
[C---:B-1----:R-:W-:Y:S01]  /*0680*/  LEA R4, P0, R2.reuse, UR10, 0x1 ;  /* 0x0000000a02047c11 */ /* 0x042fe2000f8008ff */
[----:B------:R-:W-:Y:S02]  /*0690*/  IMAD.WIDE R14, R3, 0x2, R12 ;  /* 0x00000002030e7825 */ /* 0x000fe400078e020c */
[----:B------:R-:W2:Y:S01]  /*06a0*/  LDG.E.U16.CONSTANT R8, desc[UR8][R8.64] ;  /* 0x0000000808087981 */ /* 0x000ea2000c1e9500 */
[----:B------:R-:W-:-:S03]  /*06b0*/  LEA.HI.X R5, R2, UR11, R5, 0x1, P0 ;  /* 0x0000000b02057c11 */ /* 0x000fc600080f0c05 */
[----:B------:R-:W4:Y:S01]  /*06c0*/  LDG.E.U16.CONSTANT R12, desc[UR8][R12.64] ;  /* 0x000000080c0c7981 */ /* 0x000f22000c1e9500 */
[----:B------:R-:W-:-:S03]  /*06d0*/  IMAD.WIDE R6, R3, 0x2, R14 ;  /* 0x0000000203067825 */ /* 0x000fc600078e020e */
[----:B------:R-:W5:Y:S04]  /*06e0*/  LDG.E.U16.CONSTANT R16, desc[UR8][R4.64+0x2] ;  /* 0x0000020804107981 */ /* 0x000f68000c1e9500 */
[----:B------:R-:W5:Y:S04]  /*06f0*/  LDG.E.U16.CONSTANT R17, desc[UR8][R4.64+0x4] ;  /* 0x0000040804117981 */ /* 0x000f68000c1e9500 */
[----:B------:R-:W5:Y:S04]  /*0700*/  LDG.E.U16.CONSTANT R14, desc[UR8][R14.64] ;  /* 0x000000080e0e7981 */ /* 0x000f68000c1e9500 */
[----:B------:R-:W5:Y:S04]  /*0710*/  LDG.E.U16.CONSTANT R20, desc[UR8][R4.64+0x6] ;  /* 0x0000060804147981 */ /* 0x000f68000c1e9500 */
[----:B------:R-:W5:Y:S01]  /*0720*/  LDG.E.U16.CONSTANT R6, desc[UR8][R6.64] ;  /* 0x0000000806067981 */ /* 0x000f62000c1e9500 */
[----:B------:R-:W-:Y:S01]  /*0730*/  UIADD3 UR4, UPT, UPT, UR4, 0x4, URZ ;  /* 0x0000000404047890 */ /* 0x000fe2000fffe0ff */
[----:B--2---:R-:W-:-:S02]  /*0740*/  HADD2.F32 R2, -RZ, R8.H0_H0 ;  /* 0x20000008ff027230 */ /* 0x004fc40000004100 */
[----:B---3--:R-:W-:Y:S02]  /*0750*/  HADD2.F32 R8, -RZ, R10.H0_H0 ;  /* 0x2000000aff087230 */ /* 0x008fe40000004100 */
[----:B----4-:R-:W-:-:S03]  /*0760*/  HADD2.F32 R10, -RZ, R12.H0_H0 ;  /* 0x2000000cff0a7230 */ /* 0x010fc60000004100 */
[----:B------:R-:W-:Y:S01]  /*0770*/  FFMA R2, R2, R8, R23 ;  /* 0x0000000802027223 */ /* 0x000fe20000000017 */
[----:B-----5:R-:W-:Y:S02]  /*0780*/  HADD2.F32 R9, -RZ, R16.H0_H0 ;  /* 0x20000010ff097230 */ /* 0x020fe40000004100 */
[----:B------:R-:W-:-:S03]  /*0790*/  HADD2.F32 R17, -RZ, R17.H0_H0 ;  /* 0x20000011ff117230 */ /* 0x000fc60000004100 */
[----:B------:R-:W-:Y:S01]  /*07a0*/  FFMA R2, R9, R10, R2 ;  /* 0x0000000a09027223 */ /* 0x000fe20000000002 */
[----:B------:R-:W-:Y:S02]  /*07b0*/  HADD2.F32 R8, -RZ, R14.H0_H0 ;  /* 0x2000000eff087230 */ /* 0x000fe40000004100 */
[----:B------:R-:W-:-:S03]  /*07c0*/  HADD2.F32 R23, -RZ, R20.H0_H0 ;  /* 0x20000014ff177230 */ /* 0x000fc60000004100 */
[----:B------:R-:W-:Y:S01]  /*07d0*/  FFMA R2, R17, R8, R2 ;  /* 0x0000000811027223 */ /* 0x000fe20000000002 */
[----:B------:R-:W-:-:S05]  /*07e0*/  HADD2.F32 R6, -RZ, R6.H0_H0 ;  /* 0x20000006ff067230 */ /* 0x000fca0000004100 */
[----:B------:R-:W-:-:S07]  /*07f0*/  FFMA R23, R23, R6, R2 ;  /* 0x0000000617177223 */ /* 0x000fce0000000002 */
.L_x_3:
[----:B------:R-:W-:Y:S05]  /*0800*/  BRA.U !UP1, `(.L_x_0) ;  /* 0x00000001099c7547 */ /* 0x000fea000b800000 */
[----:B------:R-:W-:Y:S02]  /*0810*/  UISETP.NE.AND UP0, UPT, UR7, 0x1, UPT ;  /* 0x000000010700788c */ /* 0x000fe4000bf05270 */
[----:B------:R-:W-:-:S04]  /*0820*/  ULOP3.LUT UR5, UR5, 0x1, URZ, 0xc0, !UPT ;  /* 0x0000000105057892 */ /* 0x000fc8000f8ec0ff */
[----:B------:R-:W-:-:S03]  /*0830*/  UISETP.NE.U32.AND UP1, UPT, UR5, 0x1, UPT ;  /* 0x000000010500788c */ /* 0x000fc6000bf25070 */
[----:B------:R-:W-:Y:S08]  /*0840*/  BRA.U !UP0, `(.L_x_4) ;  /* 0x00000001085c7547 */ /* 0x000ff0000b800000 */
[----:B------:R-:W0:Y:S01]  /*0850*/  LDC.64 R6, c[0x0][0x388] ;  /* 0x0000e200ff067b82 */ /* 0x000e220000000a00 */
[----:B------:R-:W1:Y:S01]  /*0860*/  LDCU.64 UR6, c[0x0][0x380] ;  /* 0x00007000ff0677ac */ /* 0x000e620008000a00 */
[C---:B------:R-:W-:Y:S01]  /*0870*/  IADD3 R9, PT, PT, R18.reuse, UR4, RZ ;  /* 0x0000000412097c10 */ /* 0x040fe2000fffe0ff */
[----:B------:R-:W-:Y:S01]  /*0880*/  IMAD R11, R3, UR4, R0 ;  /* 0x00000004030b7c24 */ /* 0x000fe2000f8e0200 */
[----:B------:R-:W-:-:S04]  /*0890*/  IADD3 R2, P0, PT, R18, UR4, RZ ;  /* 0x0000000412027c10 */ /* 0x000fc8000ff1e0ff */
[----:B------:R-:W2:Y:S01]  /*08a0*/  LDC.64 R4, c[0x0][0x380] ;  /* 0x0000e000ff047b82 */ /* 0x000ea20000000a00 */
[----:B0-----:R-:W-:-:S04]  /*08b0*/  IMAD.WIDE R6, R11, 0x2, R6 ;  /* 0x000000020b067825 */ /* 0x001fc800078e0206 */
[----:B------:R-:W-:Y:S02]  /*08c0*/  IMAD.WIDE R10, R3, 0x2, R6 ;  /* 0x00000002030a7825 */ /* 0x000fe400078e0206 */
[----:B------:R-:W3:Y:S02]  /*08d0*/  LDG.E.U16.CONSTANT R6, desc[UR8][R6.64] ;  /* 0x0000000806067981 */ /* 0x000ee4000c1e9500 */
[----:B--2---:R-:W-:Y:S01]  /*08e0*/  IMAD.WIDE.U32 R4, R9, 0x2, R4 ;  /* 0x0000000209047825 */ /* 0x004fe200078e0004 */
[----:B------:R-:W-:Y:S01]  /*08f0*/  IADD3.X R9, PT, PT, RZ, RZ, RZ, P0, !PT ;  /* 0x000000ffff097210 */ /* 0x000fe200007fe4ff */
[----:B------:R-:W2:Y:S01]  /*0900*/  LDG.E.U16.CONSTANT R10, desc[UR8][R10.64] ;  /* 0x000000080a0a7981 */ /* 0x000ea2000c1e9500 */
[----:B-1----:R-:W-:-:S03]  /*0910*/  LEA R8, P0, R2, UR6, 0x1 ;  /* 0x0000000602087c11 */ /* 0x002fc6000f8008ff */
[----:B------:R-:W4:Y:S01]  /*0920*/  LDG.E.U16.CONSTANT R4, desc[UR8][R4.64] ;  /* 0x0000000804047981 */ /* 0x000f22000c1e9500 */
[----:B------:R-:W-:-:S05]  /*0930*/  LEA.HI.X R9, R2, UR7, R9, 0x1, P0 ;  /* 0x0000000702097c11 */ /* 0x000fca00080f0c09 */
[----:B------:R-:W5:Y:S01]  /*0940*/  LDG.E.U16.CONSTANT R8, desc[UR8][R8.64+0x2] ;  /* 0x0000020808087981 */ /* 0x000f62000c1e9500 */
[----:B------:R-:W-:Y:S01]  /*0950*/  UIADD3 UR4, UPT, UPT, UR4, 0x2, URZ ;  /* 0x0000000204047890 */ /* 0x000fe2000fffe0ff */
[----:B---3--:R-:W-:Y:S02]  /*0960*/  HADD2.F32 R12, -RZ, R6.H0_H0 ;  /* 0x20000006ff0c7230 */ /* 0x008fe40000004100 */
[----:B--2---:R-:W-:Y:S02]  /*0970*/  HADD2.F32 R14, -RZ, R10.H0_H0 ;  /* 0x2000000aff0e7230 */ /* 0x004fe40000004100 */
[----:B----4-:R-:W-:-:S05]  /*0980*/  HADD2.F32 R2, -RZ, R4.H0_H0 ;  /* 0x20000004ff027230 */ /* 0x010fca0000004100 */
[----:B------:R-:W-:Y:S01]  /*0990*/  FFMA R2, R2, R12, R23 ;  /* 0x0000000c02027223 */ /* 0x000fe20000000017 */
[----:B-----5:R-:W-:-:S05]  /*09a0*/  HADD2.F32 R13, -RZ, R8.H0_H0 ;  /* 0x20000008ff0d7230 */ /* 0x020fca0000004100 */
[----:B------:R-:W-:-:S07]  /*09b0*/  FFMA R23, R13, R14, R2 ;  /* 0x0000000e0d177223 */ /* 0x000fce0000000002 */
.L_x_4:
[----:B------:R-:W-:Y:S05]  /*09c0*/  BRA.U UP1, `(.L_x_0) ;  /* 0x00000001012c7547 */ /* 0x000fea000b800000 */
[----:B------:R-:W0:Y:S01]  /*09d0*/  LDC.64 R4, c[0x0][0x380] ;  /* 0x0000e000ff047b82 */ /* 0x000e220000000a00 */
[----:B------:R-:W-:Y:S01]  /*09e0*/  IADD3 R9, PT, PT, R18, UR4, RZ ;  /* 0x0000000412097c10 */ /* 0x000fe2000fffe0ff */
[----:B------:R-:W-:-:S06]  /*09f0*/  IMAD R11, R3, UR4, R0 ;  /* 0x00000004030b7c24 */ /* 0x000fcc000f8e0200 */
[----:B------:R-:W1:Y:S01]  /*0a00*/  LDC.64 R6, c[0x0][0x388] ;  /* 0x0000e200ff067b82 */ /* 0x000e620000000a00 */
[----:B0-----:R-:W-:-:S06]  /*0a10*/  IMAD.WIDE.U32 R4, R9, 0x2, R4 ;  /* 0x0000000209047825 */ /* 0x001fcc00078e0004 */
[----:B------:R-:W2:Y:S01]  /*0a20*/  LDG.E.U16.CONSTANT R4, desc[UR8][R4.64] ;  /* 0x0000000804047981 */ /* 0x000ea2000c1e9500 */
[----:B-1----:R-:W-:-:S06]  /*0a30*/  IMAD.WIDE R6, R11, 0x2, R6 ;  /* 0x000000020b067825 */ /* 0x002fcc00078e0206 */
[----:B------:R-:W3:Y:S01]  /*0a40*/  LDG.E.U16.CONSTANT R6, desc[UR8][R6.64] ;  /* 0x0000000806067981 */ /* 0x000ee2000c1e9500 */
[----:B--2---:R-:W-:Y:S02]  /*0a50*/  HADD2.F32 R2, -RZ, R4.H0_H0 ;  /* 0x20000004ff027230 */ /* 0x004fe40000004100 */
[----:B---3--:R-:W-:-:S05]  /*0a60*/  HADD2.F32 R8, -RZ, R6.H0_H0 ;  /* 0x20000006ff087230 */ /* 0x008fca0000004100 */
[----:B------:R-:W-:-:S07]  /*0a70*/  FFMA R23, R2, R8, R23 ;  /* 0x0000000802177223 */ /* 0x000fce0000000017 */
.L_x_0:
[----:B------:R-:W0:Y:S01]  /*0a80*/  LDC.64 R4, c[0x0][0x390] ;  /* 0x0000e400ff047b82 */ /* 0x000e220000000a00 */
[----:B------:R-:W-:Y:S01]  /*0a90*/  IMAD R3, R19, R3, R0 ;  /* 0x0000000313037224 */ /* 0x000fe200078e0200 */
[----:B------:R-:W-:-:S03]  /*0aa0*/  F2FP.F16.F32.PACK_AB R23, RZ, R23 ;  /* 0x00000017ff17723e */ /* 0x000fc600000000ff */
[----:B0-----:R-:W-:-:S05]  /*0ab0*/  IMAD.WIDE R2, R3, 0x2, R4 ;  /* 0x0000000203027825 */ /* 0x001fca00078e0204 */
[----:B------:R-:W-:Y:S01]  /*0ac0*/  STG.E.U16 desc[UR8][R2.64], R23 ;  /* 0x0000001702007986 */ /* 0x000fe2000c101508 */
[----:B------:R-:W-:Y:S05]  /*0ad0*/  EXIT ;  /* 0x000000000000794d */ /* 0x000fea0003800000 */
.L_x_5:
[----:B------:R-:W-:-:S00]  /*0ae0*/  BRA `(.L_x_5) ;  /* 0xfffffffc00fc7947 */ /* 0x000fc0000383ffff */
[----:B------:R-:W-:-:S00]  /*0af0*/  NOP ;  /* 0x0000000000007918 */ /* 0x000fc00000000000 */
        /* <DEDUP_REMOVED lines=8> */
.L_x_6:


//--------------------- .nv.shared.reserved.0     --------------------------
	.section	.nv.shared.reserved.0,"aw",@nobits
	.weak		__nv_reservedSMEM_offset_0_alias
	.size		__nv_reservedSMEM_offset_0_alias, 0, 64
	.other		__nv_reservedSMEM_offset_0_alias,@"STO_CUDA_RESERVED_SHARED STV_DEFAULT"
__nv_reservedSMEM_offset_0_alias:
	.zero		0
	.zero		64


//--------------------- .nv.constant0._Z17naive_gemm_kernelPK6__halfS1_PS_iii --------------------------
	.section	.nv.constant0._Z17naive_gemm_kernelPK6__halfS1_PS_iii,"a",@progbits
	.sectionflags	@""
	.align	4
.nv.constant0._Z17naive_gemm_kernelPK6__halfS1_PS_iii:
	.zero		932


//--------------------- SYMBOLS --------------------------

	.type		.nv.reservedSmem.offset0,@object
	.size		.nv.reservedSmem.offset0,0x4
